//
// Generated by NVIDIA NVVM Compiler
//
// Compiler Build ID: CL-36424714
// Cuda compilation tools, release 13.0, V13.0.88
// Based on NVVM 20.0.0
//

.version 9.0
.target sm_100
.address_size 64

	// .globl	_Z4plusPfS_S_ii

.visible .entry _Z4plusPfS_S_ii(
	.param .u64 .ptr .align 1 _Z4plusPfS_S_ii_param_0,
	.param .u64 .ptr .align 1 _Z4plusPfS_S_ii_param_1,
	.param .u64 .ptr .align 1 _Z4plusPfS_S_ii_param_2,
	.param .u32 _Z4plusPfS_S_ii_param_3,
	.param .u32 _Z4plusPfS_S_ii_param_4
)
{
	.reg .b32 	%r<7>;
	.reg .b32 	%f<4>;
	.reg .b64 	%rd<11>;

	ld.param.u64 	%rd1, [_Z4plusPfS_S_ii_param_0];
	ld.param.u64 	%rd2, [_Z4plusPfS_S_ii_param_1];
	ld.param.u64 	%rd3, [_Z4plusPfS_S_ii_param_2];
	ld.param.u32 	%r1, [_Z4plusPfS_S_ii_param_4];
	cvta.to.global.u64 	%rd4, %rd3;
	cvta.to.global.u64 	%rd5, %rd2;
	cvta.to.global.u64 	%rd6, %rd1;
	mov.u32 	%r2, %ctaid.x;
	mov.u32 	%r3, %ntid.x;
	mov.u32 	%r4, %tid.x;
	mad.lo.s32 	%r5, %r2, %r3, %r4;
	add.s32 	%r6, %r5, %r1;
	mul.wide.s32 	%rd7, %r6, 4;
	add.s64 	%rd8, %rd6, %rd7;
	ld.global.f32 	%f1, [%rd8];
	add.s64 	%rd9, %rd5, %rd7;
	ld.global.f32 	%f2, [%rd9];
	add.f32 	%f3, %f1, %f2;
	add.s64 	%rd10, %rd4, %rd7;
	st.global.f32 	[%rd10], %f3;
	ret;

}


// ===== COMPILED SASS (sm_100) =====

	.target	sm_100

	.elftype	@"ET_EXEC"


//--------------------- .note.nv.tkinfo           --------------------------
	.section	.note.nv.tkinfo,"",@"SHT_NOTE"
	.sectionflags	@"SHF_NOTE_NV_TKINFO"
	.tkinfo
        /*0018*/ 	.word	0x00000002
        /*0030*/ 	.string	""
        /*0030*/ 	.string	"ptxas"
        /*0030*/ 	.string	"Cuda compilation tools, release 13.0, V13.0.88"
        /*0030*/ 	.string	"Build cuda_13.0.r13.0/compiler.36424714_0"
        /*0030*/ 	.string	"-arch sm_100 -m 64 "



//--------------------- .note.nv.cuinfo           --------------------------
	.section	.note.nv.cuinfo,"",@"SHT_NOTE"
	.sectionflags	@"SHF_NOTE_NV_CUINFO"
        /*0018*/ 	.short	0x0002
        /*001a*/ 	.short	0x0064
        /*001c*/ 	.short	0x0082
	.zero		2


//--------------------- .nv.info                  --------------------------
	.section	.nv.info,"",@"SHT_CUDA_INFO"
	.align	4


	//----- nvinfo : EIATTR_REGCOUNT
	.align		4
        /*0000*/ 	.byte	0x04, 0x2f
        /*0002*/ 	.short	(.L_1 - .L_0)
	.align		4
.L_0:
        /*0004*/ 	.word	index@(_Z4plusPfS_S_ii)
        /*0008*/ 	.word	0x0000000c


	//----- nvinfo : EIATTR_FRAME_SIZE
	.align		4
.L_1:
        /*000c*/ 	.byte	0x04, 0x11
        /*000e*/ 	.short	(.L_3 - .L_2)
	.align		4
.L_2:
        /*0010*/ 	.word	index@(_Z4plusPfS_S_ii)
        /*0014*/ 	.word	0x00000000


	//----- nvinfo : EIATTR_MIN_STACK_SIZE
	.align		4
.L_3:
        /*0018*/ 	.byte	0x04, 0x12
        /*001a*/ 	.short	(.L_5 - .L_4)
	.align		4
.L_4:
        /*001c*/ 	.word	index@(_Z4plusPfS_S_ii)
        /*0020*/ 	.word	0x00000000
.L_5:


//--------------------- .nv.compat                --------------------------
	.section	.nv.compat,"",@"SHT_CUDA_COMPAT_INFO"
	.align	4
        /*0000*/ 	.byte	0x02, 0x09, 0x00, 0x00, 0x02, 0x02, 0x01, 0x00, 0x02, 0x05, 0x05, 0x00, 0x03, 0x07, 0x01, 0x01
        /*0010*/ 	.byte	0x02, 0x03, 0x00, 0x00, 0x02, 0x06, 0x01, 0x00, 0x04, 0x0b, 0x08, 0x00, 0x09, 0x00, 0x00, 0x00
        /*0020*/ 	.byte	0x00, 0x00, 0x00, 0x00


//--------------------- .nv.info._Z4plusPfS_S_ii  --------------------------
	.section	.nv.info._Z4plusPfS_S_ii,"",@"SHT_CUDA_INFO"
	.sectionflags	@""
	.align	4


	//----- nvinfo : EIATTR_CUDA_API_VERSION
	.align		4
        /*0000*/ 	.byte	0x04, 0x37
        /*0002*/ 	.short	(.L_7 - .L_6)
.L_6:
        /*0004*/ 	.word	0x00000082


	//----- nvinfo : EIATTR_KPARAM_INFO
	.align		4
.L_7:
        /*0008*/ 	.byte	0x04, 0x17
        /*000a*/ 	.short	(.L_9 - .L_8)
.L_8:
        /*000c*/ 	.word	0x00000000
        /*0010*/ 	.short	0x0004
        /*0012*/ 	.short	0x001c
        /*0014*/ 	.byte	0x00, 0xf0, 0x11, 0x00


	//----- nvinfo : EIATTR_KPARAM_INFO
	.align		4
.L_9:
        /*0018*/ 	.byte	0x04, 0x17
        /*001a*/ 	.short	(.L_11 - .L_10)
.L_10:
        /*001c*/ 	.word	0x00000000
        /*0020*/ 	.short	0x0003
        /*0022*/ 	.short	0x0018
        /*0024*/ 	.byte	0x00, 0xf0, 0x11, 0x00


	//----- nvinfo : EIATTR_KPARAM_INFO
	.align		4
.L_11:
        /*0028*/ 	.byte	0x04, 0x17
        /*002a*/ 	.short	(.L_13 - .L_12)
.L_12:
        /*002c*/ 	.word	0x00000000
        /*0030*/ 	.short	0x0002
        /*0032*/ 	.short	0x0010
        /*0034*/ 	.byte	0x00, 0xf5, 0x21, 0x00


	//----- nvinfo : EIATTR_KPARAM_INFO
	.align		4
.L_13:
        /*0038*/ 	.byte	0x04, 0x17
        /*003a*/ 	.short	(.L_15 - .L_14)
.L_14:
        /*003c*/ 	.word	0x00000000
        /*0040*/ 	.short	0x0001
        /*0042*/ 	.short	0x0008
        /*0044*/ 	.byte	0x00, 0xf5, 0x21, 0x00


	//----- nvinfo : EIATTR_KPARAM_INFO
	.align		4
.L_15:
        /*0048*/ 	.byte	0x04, 0x17
        /*004a*/ 	.short	(.L_17 - .L_16)
.L_16:
        /*004c*/ 	.word	0x00000000
        /*0050*/ 	.short	0x0000
        /*0052*/ 	.short	0x0000
        /*0054*/ 	.byte	0x00, 0xf5, 0x21, 0x00


	//----- nvinfo : EIATTR_SPARSE_MMA_MASK
	.align		4
.L_17:
        /*0058*/ 	.byte	0x03, 0x50
        /*005a*/ 	.short	0x0000


	//----- nvinfo : EIATTR_MAXREG_COUNT
	.align		4
        /*005c*/ 	.byte	0x03, 0x1b
        /*005e*/ 	.short	0x00ff


	//----- nvinfo : EIATTR_MERCURY_ISA_VERSION
	.align		4
        /*0060*/ 	.byte	0x03, 0x5f
        /*0062*/ 	.short	0x0101


	//----- nvinfo : EIATTR_VRC_CTA_INIT_COUNT
	.align		4
        /*0064*/ 	.byte	0x02, 0x4a
	.zero		1
	.zero		1


	//----- nvinfo : EIATTR_EXIT_INSTR_OFFSETS
	.align		4
        /*0068*/ 	.byte	0x04, 0x1c
        /*006a*/ 	.short	(.L_19 - .L_18)


	//   ....[0]....
.L_18:
        /*006c*/ 	.word	0x00000120


	//----- nvinfo : EIATTR_CBANK_PARAM_SIZE
	.align		4
.L_19:
        /*0070*/ 	.byte	0x03, 0x19
        /*0072*/ 	.short	0x0020


	//----- nvinfo : EIATTR_PARAM_CBANK
	.align		4
        /*0074*/ 	.byte	0x04, 0x0a
        /*0076*/ 	.short	(.L_21 - .L_20)
	.align		4
.L_20:
        /*0078*/ 	.word	index@(.nv.constant0._Z4plusPfS_S_ii)
        /*007c*/ 	.short	0x0380
        /*007e*/ 	.short	0x0020


	//----- nvinfo : EIATTR_SW_WAR
	.align		4
.L_21:
        /*0080*/ 	.byte	0x04, 0x36
        /*0082*/ 	.short	(.L_23 - .L_22)
.L_22:
        /*0084*/ 	.word	0x00000008
.L_23:


//--------------------- .nv.callgraph             --------------------------
	.section	.nv.callgraph,"",@"SHT_CUDA_CALLGRAPH"
	.align	4
	.sectionentsize	8
	.align		4
        /*0000*/ 	.word	0x00000000
	.align		4
        /*0004*/ 	.word	0xffffffff
	.align		4
        /*0008*/ 	.word	0x00000000
	.align		4
        /*000c*/ 	.word	0xfffffffe
	.align		4
        /*0010*/ 	.word	0x00000000
	.align		4
        /*0014*/ 	.word	0xfffffffd
	.align		4
        /*0018*/ 	.word	0x00000000
	.align		4
        /*001c*/ 	.word	0xfffffffc


//--------------------- .text._Z4plusPfS_S_ii     --------------------------
	.section	.text._Z4plusPfS_S_ii,"ax",@progbits
	.align	128
        .global         _Z4plusPfS_S_ii
        .type           _Z4plusPfS_S_ii,@function
        .size           _Z4plusPfS_S_ii,(.L_x_1 - _Z4plusPfS_S_ii)
        .other          _Z4plusPfS_S_ii,@"STO_CUDA_ENTRY STV_DEFAULT"
_Z4plusPfS_S_ii:
.text._Z4plusPfS_S_ii:
[----:B------:R-:W-:Y:S01]  /*0000*/  LDC R1, c[0x0][0x37c] ;  /* 0x0000df00ff017b82 */ /* 0x000fe20000000800 */
[----:B------:R-:W0:Y:S07]  /*0010*/  S2R R7, SR_TID.X ;  /* 0x0000000000077919 */ /* 0x000e2e0000002100 */
[----:B------:R-:W0:Y:S01]  /*0020*/  S2UR UR6, SR_CTAID.X ;  /* 0x00000000000679c3 */ /* 0x000e220000002500 */
[----:B------:R-:W1:Y:S01]  /*0030*/  LDCU UR7, c[0x0][0x39c] ;  /* 0x00007380ff0777ac */ /* 0x000e620008000800 */
[----:B------:R-:W2:Y:S06]  /*0040*/  LDCU.64 UR4, c[0x0][0x358] ;  /* 0x00006b00ff0477ac */ /* 0x000eac0008000a00 */
[----:B------:R-:W0:Y:S08]  /*0050*/  LDC R0, c[0x0][0x360] ;  /* 0x0000d800ff007b82 */ /* 0x000e300000000800 */
[----:B------:R-:W3:Y:S08]  /*0060*/  LDC.64 R2, c[0x0][0x380] ;  /* 0x0000e000ff027b82 */ /* 0x000ef00000000a00 */
[----:B------:R-:W4:Y:S01]  /*0070*/  LDC.64 R4, c[0x0][0x388] ;  /* 0x0000e200ff047b82 */ /* 0x000f220000000a00 */
[----:B0-----:R-:W-:-:S07]  /*0080*/  IMAD R0, R0, UR6, R7 ;  /* 0x0000000600007c24 */ /* 0x001fce000f8e0207 */
[----:B------:R-:W0:Y:S01]  /*0090*/  LDC.64 R6, c[0x0][0x390] ;  /* 0x0000e400ff067b82 */ /* 0x000e220000000a00 */
[----:B-1----:R-:W-:-:S05]  /*00a0*/  IADD3 R9, PT, PT, R0, UR7, RZ ;  /* 0x0000000700097c10 */ /* 0x002fca000fffe0ff */
[----:B---3--:R-:W-:-:S04]  /*00b0*/  IMAD.WIDE R2, R9, 0x4, R2 ;  /* 0x0000000409027825 */ /* 0x008fc800078e0202 */
[C---:B----4-:R-:W-:Y:S02]  /*00c0*/  IMAD.WIDE R4, R9.reuse, 0x4, R4 ;  /* 0x0000000409047825 */ /* 0x050fe400078e0204 */
[----:B--2---:R-:W2:Y:S04]  /*00d0*/  LDG.E R2, desc[UR4][R2.64] ;  /* 0x0000000402027981 */ /* 0x004ea8000c1e1900 */
[----:B------:R-:W2:Y:S01]  /*00e0*/  LDG.E R5, desc[UR4][R4.64] ;  /* 0x0000000404057981 */ /* 0x000ea2000c1e1900 */
[----:B0-----:R-:W-:-:S04]  /*00f0*/  IMAD.WIDE R6, R9, 0x4, R6 ;  /* 0x0000000409067825 */ /* 0x001fc800078e0206 */
[----:B--2---:R-:W-:-:S05]  /*0100*/  FADD R9, R2, R5 ;  /* 0x0000000502097221 */ /* 0x004fca0000000000 */
[----:B------:R-:W-:Y:S01]  /*0110*/  STG.E desc[UR4][R6.64], R9 ;  /* 0x0000000906007986 */ /* 0x000fe2000c101904 */
[----:B------:R-:W-:Y:S05]  /*0120*/  EXIT ;  /* 0x000000000000794d */ /* 0x000fea0003800000 */
.L_x_0:
[----:B------:R-:W-:-:S00]  /*0130*/  BRA `(.L_x_0) ;  /* 0xfffffffc00fc7947 */ /* 0x000fc0000383ffff */
[----:B------:R-:W-:-:S00]  /*0140*/  NOP ;  /* 0x0000000000007918 */ /* 0x000fc00000000000 */
        /* <DEDUP_REMOVED lines=11> */
.L_x_1:


//--------------------- .nv.shared.reserved.0     --------------------------
	.section	.nv.shared.reserved.0,"aw",@nobits
	.weak		__nv_reservedSMEM_offset_0_alias
	.size		__nv_reservedSMEM_offset_0_alias, 0, 64
	.other		__nv_reservedSMEM_offset_0_alias,@"STO_CUDA_RESERVED_SHARED STV_DEFAULT"
__nv_reservedSMEM_offset_0_alias:
	.zero		0
	.zero		64


//--------------------- .nv.constant0._Z4plusPfS_S_ii --------------------------
	.section	.nv.constant0._Z4plusPfS_S_ii,"a",@progbits
	.sectionflags	@""
	.align	4
.nv.constant0._Z4plusPfS_S_ii:
	.zero		928


//--------------------- SYMBOLS --------------------------

	.type		.nv.reservedSmem.offset0,@object
	.size		.nv.reservedSmem.offset0,0x4
